//
// Generated by NVIDIA NVVM Compiler
//
// Compiler Build ID: CL-36424714
// Cuda compilation tools, release 13.0, V13.0.88
// Based on NVVM 20.0.0
//

.version 9.0
.target sm_100
.address_size 64

	// .globl	_Z6VecAddPKfS0_Pfl

.visible .entry _Z6VecAddPKfS0_Pfl(
	.param .u64 .ptr .align 1 _Z6VecAddPKfS0_Pfl_param_0,
	.param .u64 .ptr .align 1 _Z6VecAddPKfS0_Pfl_param_1,
	.param .u64 .ptr .align 1 _Z6VecAddPKfS0_Pfl_param_2,
	.param .u64 _Z6VecAddPKfS0_Pfl_param_3
)
{
	.reg .pred 	%p<8>;
	.reg .b32 	%r<10>;
	.reg .b32 	%f<16>;
	.reg .b64 	%rd<57>;
	.reg .b64 	%fd<26>;

	ld.param.u64 	%rd25, [_Z6VecAddPKfS0_Pfl_param_0];
	ld.param.u64 	%rd26, [_Z6VecAddPKfS0_Pfl_param_1];
	ld.param.u64 	%rd27, [_Z6VecAddPKfS0_Pfl_param_2];
	ld.param.u64 	%rd24, [_Z6VecAddPKfS0_Pfl_param_3];
	cvta.to.global.u64 	%rd1, %rd27;
	cvta.to.global.u64 	%rd2, %rd26;
	cvta.to.global.u64 	%rd3, %rd25;
	mov.u32 	%r1, %ntid.x;
	mov.u32 	%r2, %ctaid.x;
	mov.u32 	%r3, %tid.x;
	mad.lo.s32 	%r4, %r1, %r2, %r3;
	cvt.u64.u32 	%rd55, %r4;
	setp.le.s64 	%p1, %rd24, %rd55;
	@%p1 bra 	$L__BB0_10;
	mov.u32 	%r5, %nctaid.x;
	mul.lo.s32 	%r6, %r1, %r5;
	cvt.u64.u32 	%rd5, %r6;
	add.s64 	%rd28, %rd5, %rd55;
	max.u64 	%rd29, %rd24, %rd28;
	setp.lt.u64 	%p2, %rd28, %rd24;
	selp.u64 	%rd6, 1, 0, %p2;
	add.s64 	%rd30, %rd28, %rd6;
	sub.s64 	%rd7, %rd29, %rd30;
	and.b64  	%rd31, %rd7, -4294967296;
	setp.ne.s64 	%p3, %rd31, 0;
	@%p3 bra 	$L__BB0_3;
	cvt.u32.u64 	%r7, %rd5;
	cvt.u32.u64 	%r8, %rd7;
	div.u32 	%r9, %r8, %r7;
	cvt.u64.u32 	%rd51, %r9;
	bra.uni 	$L__BB0_4;
$L__BB0_3:
	div.u64 	%rd51, %rd7, %rd5;
$L__BB0_4:
	add.s64 	%rd11, %rd51, %rd6;
	and.b64  	%rd32, %rd11, 3;
	setp.eq.s64 	%p4, %rd32, 3;
	@%p4 bra 	$L__BB0_7;
	shl.b64 	%rd53, %rd55, 2;
	shl.b64 	%rd13, %rd5, 2;
	add.s64 	%rd33, %rd11, 1;
	and.b64  	%rd52, %rd33, 3;
$L__BB0_6:
	.pragma "nounroll";
	add.s64 	%rd34, %rd3, %rd53;
	ld.global.f32 	%f1, [%rd34];
	cvt.f64.f32 	%fd1, %f1;
	rcp.rn.f64 	%fd2, %fd1;
	add.s64 	%rd35, %rd2, %rd53;
	ld.global.f32 	%f2, [%rd35];
	cvt.f64.f32 	%fd3, %f2;
	rcp.rn.f64 	%fd4, %fd3;
	add.f64 	%fd5, %fd2, %fd4;
	cvt.rn.f32.f64 	%f3, %fd5;
	add.s64 	%rd36, %rd1, %rd53;
	st.global.f32 	[%rd36], %f3;
	add.s64 	%rd55, %rd55, %rd5;
	add.s64 	%rd53, %rd53, %rd13;
	add.s64 	%rd52, %rd52, -1;
	setp.ne.s64 	%p5, %rd52, 0;
	@%p5 bra 	$L__BB0_6;
$L__BB0_7:
	setp.lt.u64 	%p6, %rd11, 3;
	@%p6 bra 	$L__BB0_10;
	shl.b64 	%rd41, %rd5, 2;
$L__BB0_9:
	shl.b64 	%rd37, %rd55, 2;
	add.s64 	%rd38, %rd3, %rd37;
	ld.global.f32 	%f4, [%rd38];
	cvt.f64.f32 	%fd6, %f4;
	rcp.rn.f64 	%fd7, %fd6;
	add.s64 	%rd39, %rd2, %rd37;
	ld.global.f32 	%f5, [%rd39];
	cvt.f64.f32 	%fd8, %f5;
	rcp.rn.f64 	%fd9, %fd8;
	add.f64 	%fd10, %fd7, %fd9;
	cvt.rn.f32.f64 	%f6, %fd10;
	add.s64 	%rd40, %rd1, %rd37;
	st.global.f32 	[%rd40], %f6;
	add.s64 	%rd42, %rd38, %rd41;
	ld.global.f32 	%f7, [%rd42];
	cvt.f64.f32 	%fd11, %f7;
	rcp.rn.f64 	%fd12, %fd11;
	add.s64 	%rd43, %rd39, %rd41;
	ld.global.f32 	%f8, [%rd43];
	cvt.f64.f32 	%fd13, %f8;
	rcp.rn.f64 	%fd14, %fd13;
	add.f64 	%fd15, %fd12, %fd14;
	cvt.rn.f32.f64 	%f9, %fd15;
	add.s64 	%rd44, %rd40, %rd41;
	st.global.f32 	[%rd44], %f9;
	add.s64 	%rd45, %rd42, %rd41;
	ld.global.f32 	%f10, [%rd45];
	cvt.f64.f32 	%fd16, %f10;
	rcp.rn.f64 	%fd17, %fd16;
	add.s64 	%rd46, %rd43, %rd41;
	ld.global.f32 	%f11, [%rd46];
	cvt.f64.f32 	%fd18, %f11;
	rcp.rn.f64 	%fd19, %fd18;
	add.f64 	%fd20, %fd17, %fd19;
	cvt.rn.f32.f64 	%f12, %fd20;
	add.s64 	%rd47, %rd44, %rd41;
	st.global.f32 	[%rd47], %f12;
	add.s64 	%rd48, %rd45, %rd41;
	ld.global.f32 	%f13, [%rd48];
	cvt.f64.f32 	%fd21, %f13;
	rcp.rn.f64 	%fd22, %fd21;
	add.s64 	%rd49, %rd46, %rd41;
	ld.global.f32 	%f14, [%rd49];
	cvt.f64.f32 	%fd23, %f14;
	rcp.rn.f64 	%fd24, %fd23;
	add.f64 	%fd25, %fd22, %fd24;
	cvt.rn.f32.f64 	%f15, %fd25;
	add.s64 	%rd50, %rd47, %rd41;
	st.global.f32 	[%rd50], %f15;
	add.s64 	%rd55, %rd41, %rd55;
	setp.lt.s64 	%p7, %rd55, %rd24;
	@%p7 bra 	$L__BB0_9;
$L__BB0_10:
	bar.sync 	0;
	ret;

}


// ===== COMPILED SASS (sm_100) =====

	.target	sm_100

	.elftype	@"ET_EXEC"


//--------------------- .note.nv.tkinfo           --------------------------
	.section	.note.nv.tkinfo,"",@"SHT_NOTE"
	.sectionflags	@"SHF_NOTE_NV_TKINFO"
	.tkinfo
        /*0018*/ 	.word	0x00000002
        /*0030*/ 	.string	""
        /*0030*/ 	.string	"ptxas"
        /*0030*/ 	.string	"Cuda compilation tools, release 13.0, V13.0.88"
        /*0030*/ 	.string	"Build cuda_13.0.r13.0/compiler.36424714_0"
        /*0030*/ 	.string	"-arch sm_100 -m 64 "



//--------------------- .note.nv.cuinfo           --------------------------
	.section	.note.nv.cuinfo,"",@"SHT_NOTE"
	.sectionflags	@"SHF_NOTE_NV_CUINFO"
        /*0018*/ 	.short	0x0002
        /*001a*/ 	.short	0x0064
        /*001c*/ 	.short	0x0082
	.zero		2


//--------------------- .nv.info                  --------------------------
	.section	.nv.info,"",@"SHT_CUDA_INFO"
	.align	4


	//----- nvinfo : EIATTR_REGCOUNT
	.align		4
        /*0000*/ 	.byte	0x04, 0x2f
        /*0002*/ 	.short	(.L_1 - .L_0)
	.align		4
.L_0:
        /*0004*/ 	.word	index@(_Z6VecAddPKfS0_Pfl)
        /*0008*/ 	.word	0x0000001c


	//----- nvinfo : EIATTR_FRAME_SIZE
	.align		4
.L_1:
        /*000c*/ 	.byte	0x04, 0x11
        /*000e*/ 	.short	(.L_3 - .L_2)
	.align		4
.L_2:
        /*0010*/ 	.word	index@($__internal_1_$__cuda_sm20_div_u64)
        /*0014*/ 	.word	0x00000000


	//----- nvinfo : EIATTR_FRAME_SIZE
	.align		4
.L_3:
        /*0018*/ 	.byte	0x04, 0x11
        /*001a*/ 	.short	(.L_5 - .L_4)
	.align		4
.L_4:
        /*001c*/ 	.word	index@($__internal_0_$__cuda_sm20_dblrcp_rn_slowpath_v3)
        /*0020*/ 	.word	0x00000000


	//----- nvinfo : EIATTR_FRAME_SIZE
	.align		4
.L_5:
        /*0024*/ 	.byte	0x04, 0x11
        /*0026*/ 	.short	(.L_7 - .L_6)
	.align		4
.L_6:
        /*0028*/ 	.word	index@(_Z6VecAddPKfS0_Pfl)
        /*002c*/ 	.word	0x00000000


	//----- nvinfo : EIATTR_MIN_STACK_SIZE
	.align		4
.L_7:
        /*0030*/ 	.byte	0x04, 0x12
        /*0032*/ 	.short	(.L_9 - .L_8)
	.align		4
.L_8:
        /*0034*/ 	.word	index@(_Z6VecAddPKfS0_Pfl)
        /*0038*/ 	.word	0x00000000
.L_9:


//--------------------- .nv.compat                --------------------------
	.section	.nv.compat,"",@"SHT_CUDA_COMPAT_INFO"
	.align	4
        /*0000*/ 	.byte	0x02, 0x09, 0x00, 0x00, 0x02, 0x02, 0x01, 0x00, 0x02, 0x05, 0x05, 0x00, 0x03, 0x07, 0x01, 0x01
        /*0010*/ 	.byte	0x02, 0x03, 0x00, 0x00, 0x02, 0x06, 0x01, 0x00, 0x04, 0x0b, 0x08, 0x00, 0x01, 0x00, 0x00, 0x00
        /*0020*/ 	.byte	0x00, 0x00, 0x00, 0x00


//--------------------- .nv.info._Z6VecAddPKfS0_Pfl --------------------------
	.section	.nv.info._Z6VecAddPKfS0_Pfl,"",@"SHT_CUDA_INFO"
	.sectionflags	@""
	.align	4


	//----- nvinfo : EIATTR_CUDA_API_VERSION
	.align		4
        /*0000*/ 	.byte	0x04, 0x37
        /*0002*/ 	.short	(.L_11 - .L_10)
.L_10:
        /*0004*/ 	.word	0x00000082


	//----- nvinfo : EIATTR_KPARAM_INFO
	.align		4
.L_11:
        /*0008*/ 	.byte	0x04, 0x17
        /*000a*/ 	.short	(.L_13 - .L_12)
.L_12:
        /*000c*/ 	.word	0x00000000
        /*0010*/ 	.short	0x0003
        /*0012*/ 	.short	0x0018
        /*0014*/ 	.byte	0x00, 0xf0, 0x21, 0x00


	//----- nvinfo : EIATTR_KPARAM_INFO
	.align		4
.L_13:
        /*0018*/ 	.byte	0x04, 0x17
        /*001a*/ 	.short	(.L_15 - .L_14)
.L_14:
        /*001c*/ 	.word	0x00000000
        /*0020*/ 	.short	0x0002
        /*0022*/ 	.short	0x0010
        /*0024*/ 	.byte	0x00, 0xf5, 0x21, 0x00


	//----- nvinfo : EIATTR_KPARAM_INFO
	.align		4
.L_15:
        /*0028*/ 	.byte	0x04, 0x17
        /*002a*/ 	.short	(.L_17 - .L_16)
.L_16:
        /*002c*/ 	.word	0x00000000
        /*0030*/ 	.short	0x0001
        /*0032*/ 	.short	0x0008
        /*0034*/ 	.byte	0x00, 0xf5, 0x21, 0x00


	//----- nvinfo : EIATTR_KPARAM_INFO
	.align		4
.L_17:
        /*0038*/ 	.byte	0x04, 0x17
        /*003a*/ 	.short	(.L_19 - .L_18)
.L_18:
        /*003c*/ 	.word	0x00000000
        /*0040*/ 	.short	0x0000
        /*0042*/ 	.short	0x0000
        /*0044*/ 	.byte	0x00, 0xf5, 0x21, 0x00


	//----- nvinfo : EIATTR_SPARSE_MMA_MASK
	.align		4
.L_19:
        /*0048*/ 	.byte	0x03, 0x50
        /*004a*/ 	.short	0x0000


	//----- nvinfo : EIATTR_MAXREG_COUNT
	.align		4
        /*004c*/ 	.byte	0x03, 0x1b
        /*004e*/ 	.short	0x00ff


	//----- nvinfo : EIATTR_NUM_BARRIERS
	.align		4
        /*0050*/ 	.byte	0x02, 0x4c
        /*0052*/ 	.byte	0x01
	.zero		1


	//----- nvinfo : EIATTR_MERCURY_ISA_VERSION
	.align		4
        /*0054*/ 	.byte	0x03, 0x5f
        /*0056*/ 	.short	0x0101


	//----- nvinfo : EIATTR_VRC_CTA_INIT_COUNT
	.align		4
        /*0058*/ 	.byte	0x02, 0x4a
	.zero		1
	.zero		1


	//----- nvinfo : EIATTR_EXIT_INSTR_OFFSETS
	.align		4
        /*005c*/ 	.byte	0x04, 0x1c
        /*005e*/ 	.short	(.L_21 - .L_20)


	//   ....[0]....
.L_20:
        /*0060*/ 	.word	0x00001630


	//----- nvinfo : EIATTR_CRS_STACK_SIZE
	.align		4
.L_21:
        /*0064*/ 	.byte	0x04, 0x1e
        /*0066*/ 	.short	(.L_23 - .L_22)
.L_22:
        /*0068*/ 	.word	0x00000000


	//----- nvinfo : EIATTR_CBANK_PARAM_SIZE
	.align		4
.L_23:
        /*006c*/ 	.byte	0x03, 0x19
        /*006e*/ 	.short	0x0020


	//----- nvinfo : EIATTR_PARAM_CBANK
	.align		4
        /*0070*/ 	.byte	0x04, 0x0a
        /*0072*/ 	.short	(.L_25 - .L_24)
	.align		4
.L_24:
        /*0074*/ 	.word	index@(.nv.constant0._Z6VecAddPKfS0_Pfl)
        /*0078*/ 	.short	0x0380
        /*007a*/ 	.short	0x0020


	//----- nvinfo : EIATTR_SW_WAR
	.align		4
.L_25:
        /*007c*/ 	.byte	0x04, 0x36
        /*007e*/ 	.short	(.L_27 - .L_26)
.L_26:
        /*0080*/ 	.word	0x00000008
.L_27:


//--------------------- .nv.callgraph             --------------------------
	.section	.nv.callgraph,"",@"SHT_CUDA_CALLGRAPH"
	.align	4
	.sectionentsize	8
	.align		4
        /*0000*/ 	.word	0x00000000
	.align		4
        /*0004*/ 	.word	0xffffffff
	.align		4
        /*0008*/ 	.word	0x00000000
	.align		4
        /*000c*/ 	.word	0xfffffffe
	.align		4
        /*0010*/ 	.word	0x00000000
	.align		4
        /*0014*/ 	.word	0xfffffffd
	.align		4
        /*0018*/ 	.word	0x00000000
	.align		4
        /*001c*/ 	.word	0xfffffffc


//--------------------- .text._Z6VecAddPKfS0_Pfl  --------------------------
	.section	.text._Z6VecAddPKfS0_Pfl,"ax",@progbits
	.align	128
        .global         _Z6VecAddPKfS0_Pfl
        .type           _Z6VecAddPKfS0_Pfl,@function
        .size           _Z6VecAddPKfS0_Pfl,(.L_x_35 - _Z6VecAddPKfS0_Pfl)
        .other          _Z6VecAddPKfS0_Pfl,@"STO_CUDA_ENTRY STV_DEFAULT"
_Z6VecAddPKfS0_Pfl:
.text._Z6VecAddPKfS0_Pfl:
[----:B------:R-:W-:Y:S01]  /*0000*/  LDC R1, c[0x0][0x37c] ;  /* 0x0000df00ff017b82 */ /* 0x000fe20000000800 */
[----:B------:R-:W0:Y:S01]  /*0010*/  S2R R2, SR_CTAID.X ;  /* 0x0000000000027919 */ /* 0x000e220000002500 */
[----:B------:R-:W0:Y:S01]  /*0020*/  LDCU UR4, c[0x0][0x360] ;  /* 0x00006c00ff0477ac */ /* 0x000e220008000800 */
[----:B------:R-:W-:Y:S01]  /*0030*/  BSSY.RECONVERGENT B0, `(.L_x_0) ;  /* 0x000015e000007945 */ /* 0x000fe20003800200 */
[----:B------:R-:W0:Y:S01]  /*0040*/  S2R R3, SR_TID.X ;  /* 0x0000000000037919 */ /* 0x000e220000002100 */
[----:B------:R-:W1:Y:S01]  /*0050*/  LDCU.64 UR6, c[0x0][0x398] ;  /* 0x00007300ff0677ac */ /* 0x000e620008000a00 */
[----:B------:R-:W2:Y:S01]  /*0060*/  LDCU.64 UR8, c[0x0][0x380] ;  /* 0x00007000ff0877ac */ /* 0x000ea20008000a00 */
[----:B------:R-:W3:Y:S01]  /*0070*/  LDCU.64 UR14, c[0x0][0x380] ;  /* 0x00007000ff0e77ac */ /* 0x000ee20008000a00 */
[----:B------:R-:W4:Y:S01]  /*0080*/  LDCU.64 UR10, c[0x0][0x388] ;  /* 0x00007100ff0a77ac */ /* 0x000f220008000a00 */
[----:B------:R-:W0:Y:S01]  /*0090*/  LDCU.64 UR16, c[0x0][0x388] ;  /* 0x00007100ff1077ac */ /* 0x000e220008000a00 */
[----:B------:R-:W0:Y:S01]  /*00a0*/  LDCU.64 UR12, c[0x0][0x390] ;  /* 0x00007200ff0c77ac */ /* 0x000e220008000a00 */
[----:B------:R-:W0:Y:S01]  /*00b0*/  LDCU.64 UR18, c[0x0][0x390] ;  /* 0x00007200ff1277ac */ /* 0x000e220008000a00 */
[----:B------:R-:W0:Y:S02]  /*00c0*/  LDCU.64 UR20, c[0x0][0x398] ;  /* 0x00007300ff1477ac */ /* 0x000e240008000a00 */
[----:B0-----:R-:W-:-:S05]  /*00d0*/  IMAD R2, R2, UR4, R3 ;  /* 0x0000000402027c24 */ /* 0x001fca000f8e0203 */
[----:B-1----:R-:W-:-:S04]  /*00e0*/  ISETP.GE.U32.AND P0, PT, R2, UR6, PT ;  /* 0x0000000602007c0c */ /* 0x002fc8000bf06070 */
[----:B------:R-:W-:-:S13]  /*00f0*/  ISETP.GE.AND.EX P0, PT, RZ, UR7, PT, P0 ;  /* 0x00000007ff007c0c */ /* 0x000fda000bf06300 */
[----:B--234-:R-:W-:Y:S05]  /*0100*/  @P0 BRA `(.L_x_1) ;  /* 0x0000001400400947 */ /* 0x01cfea0003800000 */
[----:B------:R-:W0:Y:S01]  /*0110*/  LDC R7, c[0x0][0x370] ;  /* 0x0000dc00ff077b82 */ /* 0x000e220000000800 */
[----:B------:R-:W-:Y:S01]  /*0120*/  IMAD.MOV.U32 R3, RZ, RZ, RZ ;  /* 0x000000ffff037224 */ /* 0x000fe200078e00ff */
[----:B------:R-:W-:Y:S01]  /*0130*/  BSSY.RECONVERGENT B1, `(.L_x_2) ;  /* 0x0000027000017945 */ /* 0x000fe20003800200 */
[----:B0-----:R-:W-:-:S05]  /*0140*/  IMAD R7, R7, UR4, RZ ;  /* 0x0000000407077c24 */ /* 0x001fca000f8e02ff */
[----:B------:R-:W-:-:S04]  /*0150*/  IADD3 R4, P1, PT, R7, R2, RZ ;  /* 0x0000000207047210 */ /* 0x000fc80007f3e0ff */
[C---:B------:R-:W-:Y:S01]  /*0160*/  ISETP.GE.U32.AND P0, PT, R4.reuse, UR6, PT ;  /* 0x0000000604007c0c */ /* 0x040fe2000bf06070 */
[----:B------:R-:W-:Y:S01]  /*0170*/  IMAD.X R6, RZ, RZ, R3, P1 ;  /* 0x000000ffff067224 */ /* 0x000fe200008e0603 */
[----:B------:R-:W-:-:S04]  /*0180*/  ISETP.GT.U32.AND P1, PT, R4, UR6, PT ;  /* 0x0000000604007c0c */ /* 0x000fc8000bf24070 */
[C---:B------:R-:W-:Y:S02]  /*0190*/  ISETP.GE.U32.AND.EX P0, PT, R6.reuse, UR7, PT, P0 ;  /* 0x0000000706007c0c */ /* 0x040fe4000bf06100 */
[----:B------:R-:W-:Y:S02]  /*01a0*/  ISETP.GT.U32.AND.EX P1, PT, R6, UR7, PT, P1 ;  /* 0x0000000706007c0c */ /* 0x000fe4000bf24110 */
[----:B------:R-:W-:Y:S02]  /*01b0*/  SEL R13, RZ, 0x1, P0 ;  /* 0x00000001ff0d7807 */ /* 0x000fe40000000000 */
[----:B------:R-:W-:Y:S02]  /*01c0*/  SEL R0, R4, UR6, P1 ;  /* 0x0000000604007c07 */ /* 0x000fe40008800000 */
[----:B------:R-:W-:Y:S02]  /*01d0*/  SEL R5, R6, UR7, P1 ;  /* 0x0000000706057c07 */ /* 0x000fe40008800000 */
[----:B------:R-:W-:-:S04]  /*01e0*/  IADD3 R0, P0, P1, R0, -R4, -R13 ;  /* 0x8000000400007210 */ /* 0x000fc8000791e80d */
[----:B------:R-:W-:-:S04]  /*01f0*/  IADD3.X R5, PT, PT, R5, -0x1, ~R6, P0, P1 ;  /* 0xffffffff05057810 */ /* 0x000fc800007e2c06 */
[----:B------:R-:W-:-:S13]  /*0200*/  ISETP.NE.U32.AND P0, PT, R5, RZ, PT ;  /* 0x000000ff0500720c */ /* 0x000fda0003f05070 */
[----:B------:R-:W-:Y:S05]  /*0210*/  @P0 BRA `(.L_x_3) ;  /* 0x0000000000500947 */ /* 0x000fea0003800000 */
[----:B------:R-:W0:Y:S01]  /*0220*/  I2F.U32.RP R6, R7 ;  /* 0x0000000700067306 */ /* 0x000e220000209000 */
[----:B------:R-:W-:Y:S01]  /*0230*/  IMAD.MOV R9, RZ, RZ, -R7 ;  /* 0x000000ffff097224 */ /* 0x000fe200078e0a07 */
[----:B------:R-:W-:-:S06]  /*0240*/  ISETP.NE.U32.AND P2, PT, R7, RZ, PT ;  /* 0x000000ff0700720c */ /* 0x000fcc0003f45070 */
[----:B0-----:R-:W0:Y:S02]  /*0250*/  MUFU.RCP R6, R6 ;  /* 0x0000000600067308 */ /* 0x001e240000001000 */
[----:B0-----:R-:W-:-:S06]  /*0260*/  VIADD R4, R6, 0xffffffe ;  /* 0x0ffffffe06047836 */ /* 0x001fcc0000000000 */
[----:B------:R0:W1:Y:S02]  /*0270*/  F2I.FTZ.U32.TRUNC.NTZ R5, R4 ;  /* 0x0000000400057305 */ /* 0x000064000021f000 */
[----:B0-----:R-:W-:Y:S02]  /*0280*/  IMAD.MOV.U32 R4, RZ, RZ, RZ ;  /* 0x000000ffff047224 */ /* 0x001fe400078e00ff */
[----:B-1----:R-:W-:-:S04]  /*0290*/  IMAD R9, R9, R5, RZ ;  /* 0x0000000509097224 */ /* 0x002fc800078e02ff */
[----:B------:R-:W-:-:S06]  /*02a0*/  IMAD.HI.U32 R5, R5, R9, R4 ;  /* 0x0000000905057227 */ /* 0x000fcc00078e0004 */
[----:B------:R-:W-:-:S04]  /*02b0*/  IMAD.HI.U32 R4, R5, R0, RZ ;  /* 0x0000000005047227 */ /* 0x000fc800078e00ff */
[----:B------:R-:W-:-:S04]  /*02c0*/  IMAD.MOV R5, RZ, RZ, -R4 ;  /* 0x000000ffff057224 */ /* 0x000fc800078e0a04 */
[----:B------:R-:W-:Y:S02]  /*02d0*/  IMAD R0, R7, R5, R0 ;  /* 0x0000000507007224 */ /* 0x000fe400078e0200 */
[----:B------:R-:W-:-:S03]  /*02e0*/  IMAD.MOV.U32 R5, RZ, RZ, RZ ;  /* 0x000000ffff057224 */ /* 0x000fc600078e00ff */
[----:B------:R-:W-:-:S13]  /*02f0*/  ISETP.GE.U32.AND P0, PT, R0, R7, PT ;  /* 0x000000070000720c */ /* 0x000fda0003f06070 */
[----:B------:R-:W-:Y:S02]  /*0300*/  @P0 IMAD.IADD R0, R0, 0x1, -R7 ;  /* 0x0000000100000824 */ /* 0x000fe400078e0a07 */
[----:B------:R-:W-:-:S03]  /*0310*/  @P0 VIADD R4, R4, 0x1 ;  /* 0x0000000104040836 */ /* 0x000fc60000000000 */
[----:B------:R-:W-:-:S13]  /*0320*/  ISETP.GE.U32.AND P1, PT, R0, R7, PT ;  /* 0x000000070000720c */ /* 0x000fda0003f26070 */
[----:B------:R-:W-:Y:S01]  /*0330*/  @P1 VIADD R4, R4, 0x1 ;  /* 0x0000000104041836 */ /* 0x000fe20000000000 */
[----:B------:R-:W-:Y:S01]  /*0340*/  @!P2 LOP3.LUT R4, RZ, R7, RZ, 0x33, !PT ;  /* 0x00000007ff04a212 */ /* 0x000fe200078e33ff */
[----:B------:R-:W-:Y:S06]  /*0350*/  BRA `(.L_x_4) ;  /* 0x0000000000107947 */ /* 0x000fec0003800000 */
.L_x_3:
[----:B------:R-:W-:-:S07]  /*0360*/  MOV R4, 0x380 ;  /* 0x0000038000047802 */ /* 0x000fce0000000f00 */
[----:B------:R-:W-:Y:S05]  /*0370*/  CALL.REL.NOINC `($__internal_1_$__cuda_sm20_div_u64) ;  /* 0x00000014004c7944 */ /* 0x000fea0003c00000 */
[----:B------:R-:W-:Y:S02]  /*0380*/  IMAD.MOV.U32 R4, RZ, RZ, R0 ;  /* 0x000000ffff047224 */ /* 0x000fe400078e0000 */
[----:B------:R-:W-:-:S07]  /*0390*/  IMAD.MOV.U32 R5, RZ, RZ, R9 ;  /* 0x000000ffff057224 */ /* 0x000fce00078e0009 */
.L_x_4:
[----:B------:R-:W-:Y:S05]  /*03a0*/  BSYNC.RECONVERGENT B1 ;  /* 0x0000000000017941 */ /* 0x000fea0003800200 */
.L_x_2:
[----:B------:R-:W-:Y:S01]  /*03b0*/  IADD3 R13, P1, PT, R4, R13, RZ ;  /* 0x0000000d040d7210 */ /* 0x000fe20007f3e0ff */
[----:B------:R-:W0:Y:S01]  /*03c0*/  LDC.64 R8, c[0x0][0x358] ;  /* 0x0000d600ff087b82 */ /* 0x000e220000000a00 */
[----:B------:R-:W-:Y:S02]  /*03d0*/  BSSY.RECONVERGENT B2, `(.L_x_5) ;  /* 0x000004b000027945 */ /* 0x000fe40003800200 */
[----:B------:R-:W-:Y:S01]  /*03e0*/  LOP3.LUT R0, R13, 0x3, RZ, 0xc0, !PT ;  /* 0x000000030d007812 */ /* 0x000fe200078ec0ff */
[----:B------:R-:W-:-:S03]  /*03f0*/  IMAD.X R11, RZ, RZ, R5, P1 ;  /* 0x000000ffff0b7224 */ /* 0x000fc600008e0605 */
[----:B------:R-:W-:-:S04]  /*0400*/  ISETP.NE.U32.AND P0, PT, R0, 0x3, PT ;  /* 0x000000030000780c */ /* 0x000fc80003f05070 */
[----:B------:R-:W-:-:S13]  /*0410*/  ISETP.NE.AND.EX P0, PT, RZ, RZ, PT, P0 ;  /* 0x000000ffff00720c */ /* 0x000fda0003f05300 */
[----:B------:R-:W-:Y:S05]  /*0420*/  @!P0 BRA `(.L_x_6) ;  /* 0x0000000400148947 */ /* 0x000fea0003800000 */
[----:B------:R-:W-:Y:S01]  /*0430*/  VIADD R6, R13, 0x1 ;  /* 0x000000010d067836 */ /* 0x000fe20000000000 */
[C---:B------:R-:W-:Y:S01]  /*0440*/  SHF.L.U64.HI R14, R2.reuse, 0x2, R3 ;  /* 0x00000002020e7819 */ /* 0x040fe20000010203 */
[----:B------:R-:W-:Y:S02]  /*0450*/  IMAD.SHL.U32 R12, R2, 0x4, RZ ;  /* 0x00000004020c7824 */ /* 0x000fe400078e00ff */
[----:B------:R-:W-:Y:S01]  /*0460*/  IMAD.MOV.U32 R10, RZ, RZ, RZ ;  /* 0x000000ffff0a7224 */ /* 0x000fe200078e00ff */
[----:B------:R-:W-:-:S07]  /*0470*/  LOP3.LUT R6, R6, 0x3, RZ, 0xc0, !PT ;  /* 0x0000000306067812 */ /* 0x000fce00078ec0ff */
.L_x_11:
[----:B0-----:R-:W-:Y:S02]  /*0480*/  R2UR UR22, R8 ;  /* 0x00000000081672ca */ /* 0x001fe400000e0000 */
[----:B------:R-:W-:Y:S02]  /*0490*/  R2UR UR23, R9 ;  /* 0x00000000091772ca */ /* 0x000fe400000e0000 */
[----:B------:R-:W-:-:S04]  /*04a0*/  IADD3 R22, P0, PT, R12, UR8, RZ ;  /* 0x000000080c167c10 */ /* 0x000fc8000ff1e0ff */
[----:B------:R-:W-:-:S07]  /*04b0*/  IADD3.X R23, PT, PT, R14, UR9, RZ, P0, !PT ;  /* 0x000000090e177c10 */ /* 0x000fce00087fe4ff */
[----:B-1----:R-:W2:Y:S01]  /*04c0*/  LDG.E R16, desc[UR22][R22.64] ;  /* 0x0000001616107981 */ /* 0x002ea2000c1e1900 */
[----:B------:R-:W-:Y:S01]  /*04d0*/  BSSY.RECONVERGENT B3, `(.L_x_7) ;  /* 0x0000011000037945 */ /* 0x000fe20003800200 */
[----:B--2---:R-:W0:Y:S08]  /*04e0*/  F2F.F64.F32 R16, R16 ;  /* 0x0000001000107310 */ /* 0x004e300000201800 */
[----:B0-----:R-:W0:Y:S01]  /*04f0*/  MUFU.RCP64H R5, R17 ;  /* 0x0000001100057308 */ /* 0x001e220000001800 */
[----:B------:R-:W-:-:S05]  /*0500*/  VIADD R4, R17, 0x300402 ;  /* 0x0030040211047836 */ /* 0x000fca0000000000 */
[----:B------:R-:W-:Y:S01]  /*0510*/  FSETP.GEU.AND P0, PT, |R4|, 5.8789094863358348022e-39, PT ;  /* 0x004004020400780b */ /* 0x000fe20003f0e200 */
[----:B0-----:R-:W-:-:S08]  /*0520*/  DFMA R18, -R16, R4, 1 ;  /* 0x3ff000001012742b */ /* 0x001fd00000000104 */
[----:B------:R-:W-:-:S08]  /*0530*/  DFMA R18, R18, R18, R18 ;  /* 0x000000121212722b */ /* 0x000fd00000000012 */
[----:B------:R-:W-:-:S08]  /*0540*/  DFMA R18, R4, R18, R4 ;  /* 0x000000120412722b */ /* 0x000fd00000000004 */
[----:B------:R-:W-:-:S08]  /*0550*/  DFMA R20, -R16, R18, 1 ;  /* 0x3ff000001014742b */ /* 0x000fd00000000112 */
[----:B------:R-:W-:Y:S01]  /*0560*/  DFMA R4, R18, R20, R18 ;  /* 0x000000141204722b */ /* 0x000fe20000000012 */
[----:B------:R-:W-:Y:S10]  /*0570*/  @P0 BRA `(.L_x_8) ;  /* 0x0000000000180947 */ /* 0x000ff40003800000 */
[----:B------:R-:W-:Y:S02]  /*0580*/  LOP3.LUT R20, R17, 0x7fffffff, RZ, 0xc0, !PT ;  /* 0x7fffffff11147812 */ /* 0x000fe400078ec0ff */
[----:B------:R-:W-:-:S03]  /*0590*/  MOV R0, 0x5c0 ;  /* 0x000005c000007802 */ /* 0x000fc60000000f00 */
[----:B------:R-:W-:-:S07]  /*05a0*/  VIADD R20, R20, 0xfff00000 ;  /* 0xfff0000014147836 */ /* 0x000fce0000000000 */
[----:B------:R-:W-:Y:S05]  /*05b0*/  CALL.REL.NOINC `($__internal_0_$__cuda_sm20_dblrcp_rn_slowpath_v3) ;  /* 0x0000001000207944 */ /* 0x000fea0003c00000 */
[----:B------:R-:W-:Y:S02]  /*05c0*/  IMAD.MOV.U32 R4, RZ, RZ, R18 ;  /* 0x000000ffff047224 */ /* 0x000fe400078e0012 */
[----:B------:R-:W-:-:S07]  /*05d0*/  IMAD.MOV.U32 R5, RZ, RZ, R19 ;  /* 0x000000ffff057224 */ /* 0x000fce00078e0013 */
.L_x_8:
[----:B------:R-:W-:Y:S05]  /*05e0*/  BSYNC.RECONVERGENT B3 ;  /* 0x0000000000037941 */ /* 0x000fea0003800200 */
.L_x_7:
[----:B------:R-:W-:Y:S02]  /*05f0*/  R2UR UR22, R8 ;  /* 0x00000000081672ca */ /* 0x000fe400000e0000 */
[----:B------:R-:W-:Y:S02]  /*0600*/  R2UR UR23, R9 ;  /* 0x00000000091772ca */ /* 0x000fe400000e0000 */
[----:B------:R-:W-:-:S04]  /*0610*/  IADD3 R24, P0, PT, R12, UR10, RZ ;  /* 0x0000000a0c187c10 */ /* 0x000fc8000ff1e0ff */
[----:B------:R-:W-:-:S07]  /*0620*/  IADD3.X R25, PT, PT, R14, UR11, RZ, P0, !PT ;  /* 0x0000000b0e197c10 */ /* 0x000fce00087fe4ff */
[----:B------:R-:W2:Y:S01]  /*0630*/  LDG.E R18, desc[UR22][R24.64] ;  /* 0x0000001618127981 */ /* 0x000ea2000c1e1900 */
        /* <DEDUP_REMOVED lines=11> */
[----:B------:R-:W-:Y:S01]  /*06f0*/  LOP3.LUT R20, R19, 0x7fffffff, RZ, 0xc0, !PT ;  /* 0x7fffffff13147812 */ /* 0x000fe200078ec0ff */
[----:B------:R-:W-:Y:S01]  /*0700*/  IMAD.MOV.U32 R16, RZ, RZ, R18 ;  /* 0x000000ffff107224 */ /* 0x000fe200078e0012 */
[----:B------:R-:W-:Y:S01]  /*0710*/  MOV R0, 0x750 ;  /* 0x0000075000007802 */ /* 0x000fe20000000f00 */
[----:B------:R-:W-:Y:S02]  /*0720*/  IMAD.MOV.U32 R17, RZ, RZ, R19 ;  /* 0x000000ffff117224 */ /* 0x000fe400078e0013 */
[----:B------:R-:W-:-:S07]  /*0730*/  VIADD R20, R20, 0xfff00000 ;  /* 0xfff0000014147836 */ /* 0x000fce0000000000 */
[----:B------:R-:W-:Y:S05]  /*0740*/  CALL.REL.NOINC `($__internal_0_$__cuda_sm20_dblrcp_rn_slowpath_v3) ;  /* 0x0000000c00bc7944 */ /* 0x000fea0003c00000 */
[----:B------:R-:W-:Y:S02]  /*0750*/  IMAD.MOV.U32 R16, RZ, RZ, R18 ;  /* 0x000000ffff107224 */ /* 0x000fe400078e0012 */
[----:B------:R-:W-:-:S07]  /*0760*/  IMAD.MOV.U32 R17, RZ, RZ, R19 ;  /* 0x000000ffff117224 */ /* 0x000fce00078e0013 */
.L_x_10:
[----:B------:R-:W-:Y:S05]  /*0770*/  BSYNC.RECONVERGENT B3 ;  /* 0x0000000000037941 */ /* 0x000fea0003800200 */
.L_x_9:
[----:B------:R-:W-:Y:S01]  /*0780*/  DADD R4, R16, R4 ;  /* 0x0000000010047229 */ /* 0x000fe20000000004 */
[----:B------:R-:W-:Y:S02]  /*0790*/  R2UR UR22, R8 ;  /* 0x00000000081672ca */ /* 0x000fe400000e0000 */
[----:B------:R-:W-:Y:S02]  /*07a0*/  IADD3 R16, P0, PT, R12, UR12, RZ ;  /* 0x0000000c0c107c10 */ /* 0x000fe4000ff1e0ff */
[----:B------:R-:W-:Y:S02]  /*07b0*/  R2UR UR23, R9 ;  /* 0x00000000091772ca */ /* 0x000fe400000e0000 */
[----:B------:R-:W-:Y:S02]  /*07c0*/  IADD3.X R17, PT, PT, R14, UR13, RZ, P0, !PT ;  /* 0x0000000d0e117c10 */ /* 0x000fe400087fe4ff */
[----:B------:R-:W-:Y:S01]  /*07d0*/  IADD3 R6, P0, PT, R6, -0x1, RZ ;  /* 0xffffffff06067810 */ /* 0x000fe20007f1e0ff */
[----:B------:R-:W0:Y:S01]  /*07e0*/  F2F.F32.F64 R5, R4 ;  /* 0x0000000400057310 */ /* 0x000e220000301000 */
[----:B------:R-:W-:-:S02]  /*07f0*/  IADD3 R2, P1, PT, R7, R2, RZ ;  /* 0x0000000207027210 */ /* 0x000fc40007f3e0ff */
[----:B------:R-:W-:Y:S02]  /*0800*/  IADD3.X R10, PT, PT, R10, -0x1, RZ, P0, !PT ;  /* 0xffffffff0a0a7810 */ /* 0x000fe400007fe4ff */
[----:B------:R-:W-:Y:S01]  /*0810*/  ISETP.NE.U32.AND P0, PT, R6, RZ, PT ;  /* 0x000000ff0600720c */ /* 0x000fe20003f05070 */
[----:B------:R-:W-:Y:S01]  /*0820*/  IMAD.X R3, RZ, RZ, R3, P1 ;  /* 0x000000ffff037224 */ /* 0x000fe200008e0603 */
[C---:B------:R-:W-:Y:S02]  /*0830*/  LEA R12, P2, R7.reuse, R12, 0x2 ;  /* 0x0000000c070c7211 */ /* 0x040fe400078410ff */
[----:B------:R-:W-:Y:S02]  /*0840*/  ISETP.NE.AND.EX P0, PT, R10, RZ, PT, P0 ;  /* 0x000000ff0a00720c */ /* 0x000fe40003f05300 */
[----:B------:R-:W-:Y:S01]  /*0850*/  LEA.HI.X R14, R7, R14, RZ, 0x2, P2 ;  /* 0x0000000e070e7211 */ /* 0x000fe200010f14ff */
[----:B0-----:R1:W-:Y:S10]  /*0860*/  STG.E desc[UR22][R16.64], R5 ;  /* 0x0000000510007986 */ /* 0x0013f4000c101916 */
[----:B------:R-:W-:Y:S05]  /*0870*/  @P0 BRA `(.L_x_11) ;  /* 0xfffffffc00000947 */ /* 0x000fea000383ffff */
.L_x_6:
[----:B------:R-:W-:Y:S05]  /*0880*/  BSYNC.RECONVERGENT B2 ;  /* 0x0000000000027941 */ /* 0x000fea0003800200 */
.L_x_5:
[----:B------:R-:W-:-:S04]  /*0890*/  ISETP.GE.U32.AND P0, PT, R13, 0x3, PT ;  /* 0x000000030d00780c */ /* 0x000fc80003f06070 */
[----:B------:R-:W-:-:S13]  /*08a0*/  ISETP.GE.U32.AND.EX P0, PT, R11, RZ, PT, P0 ;  /* 0x000000ff0b00720c */ /* 0x000fda0003f06100 */
[----:B------:R-:W-:Y:S05]  /*08b0*/  @!P0 BRA `(.L_x_1) ;  /* 0x0000000c00548947 */ /* 0x000fea0003800000 */
[----:B-1----:R-:W-:Y:S01]  /*08c0*/  IMAD.SHL.U32 R5, R7, 0x4, RZ ;  /* 0x0000000407057824 */ /* 0x002fe200078e00ff */
[----:B------:R-:W-:-:S07]  /*08d0*/  SHF.R.U32.HI R4, RZ, 0x1e, R7 ;  /* 0x0000001eff047819 */ /* 0x000fce0000011607 */
.L_x_28:
[----:B--2---:R-:W-:Y:S01]  /*08e0*/  IMAD.SHL.U32 R6, R2, 0x4, RZ ;  /* 0x0000000402067824 */ /* 0x004fe200078e00ff */
[----:B0-----:R-:W-:Y:S02]  /*08f0*/  R2UR UR22, R8 ;  /* 0x00000000081672ca */ /* 0x001fe400000e0000 */
[----:B------:R-:W-:Y:S02]  /*0900*/  R2UR UR23, R9 ;  /* 0x00000000091772ca */ /* 0x000fe400000e0000 */
[----:B------:R-:W-:Y:S02]  /*0910*/  SHF.L.U64.HI R7, R2, 0x2, R3 ;  /* 0x0000000202077819 */ /* 0x000fe40000010203 */
[----:B------:R-:W-:-:S04]  /*0920*/  IADD3 R10, P0, PT, R6, UR14, RZ ;  /* 0x0000000e060a7c10 */ /* 0x000fc8000ff1e0ff */
[----:B------:R-:W-:-:S05]  /*0930*/  IADD3.X R11, PT, PT, R7, UR15, RZ, P0, !PT ;  /* 0x0000000f070b7c10 */ /* 0x000fca00087fe4ff */
        /* <DEDUP_REMOVED lines=18> */
.L_x_13:
[----:B------:R-:W-:Y:S05]  /*0a60*/  BSYNC.RECONVERGENT B2 ;  /* 0x0000000000027941 */ /* 0x000fea0003800200 */
.L_x_12:
        /* <DEDUP_REMOVED lines=20> */
.L_x_15:
[----:B------:R-:W-:Y:S05]  /*0bb0*/  BSYNC.RECONVERGENT B2 ;  /* 0x0000000000027941 */ /* 0x000fea0003800200 */
.L_x_14:
[----:B------:R-:W-:Y:S01]  /*0bc0*/  DADD R12, R18, R12 ;  /* 0x00000000120c7229 */ /* 0x000fe2000000000c */
[C---:B------:R-:W-:Y:S02]  /*0bd0*/  R2UR UR22, R8.reuse ;  /* 0x00000000081672ca */ /* 0x040fe400000e0000 */
[C---:B------:R-:W-:Y:S02]  /*0be0*/  R2UR UR23, R9.reuse ;  /* 0x00000000091772ca */ /* 0x040fe400000e0000 */
[----:B------:R-:W-:Y:S01]  /*0bf0*/  R2UR UR24, R8 ;  /* 0x00000000081872ca */ /* 0x000fe200000e0000 */
[----:B------:R-:W0:Y:S01]  /*0c00*/  F2F.F32.F64 R23, R12 ;  /* 0x0000000c00177310 */ /* 0x000e220000301000 */
[----:B------:R-:W-:Y:S02]  /*0c10*/  R2UR UR25, R9 ;  /* 0x00000000091972ca */ /* 0x000fe400000e0000 */
[----:B------:R-:W-:Y:S02]  /*0c20*/  IADD3 R6, P0, PT, R6, UR18, RZ ;  /* 0x0000001206067c10 */ /* 0x000fe4000ff1e0ff */
[----:B------:R-:W-:-:S02]  /*0c30*/  IADD3 R10, P1, PT, R5, R10, RZ ;  /* 0x0000000a050a7210 */ /* 0x000fc40007f3e0ff */
[----:B------:R-:W-:-:S03]  /*0c40*/  IADD3.X R7, PT, PT, R7, UR19, RZ, P0, !PT ;  /* 0x0000001307077c10 */ /* 0x000fc600087fe4ff */
[----:B------:R-:W-:Y:S02]  /*0c50*/  IMAD.X R11, R4, 0x1, R11, P1 ;  /* 0x00000001040b7824 */ /* 0x000fe400008e060b */
[----:B0-----:R0:W-:Y:S04]  /*0c60*/  STG.E desc[UR22][R6.64], R23 ;  /* 0x0000001706007986 */ /* 0x0011e8000c101916 */
[----:B------:R-:W2:Y:S01]  /*0c70*/  LDG.E R16, desc[UR24][R10.64] ;  /* 0x000000180a107981 */ /* 0x000ea2000c1e1900 */
[----:B------:R-:W-:Y:S01]  /*0c80*/  BSSY.RECONVERGENT B2, `(.L_x_16) ;  /* 0x0000011000027945 */ /* 0x000fe20003800200 */
[----:B--2---:R-:W1:Y:S08]  /*0c90*/  F2F.F64.F32 R16, R16 ;  /* 0x0000001000107310 */ /* 0x004e700000201800 */
[----:B-1----:R-:W1:Y:S01]  /*0ca0*/  MUFU.RCP64H R19, R17 ;  /* 0x0000001100137308 */ /* 0x002e620000001800 */
[----:B------:R-:W-:-:S05]  /*0cb0*/  VIADD R18, R17, 0x300402 ;  /* 0x0030040211127836 */ /* 0x000fca0000000000 */
[----:B------:R-:W-:Y:S01]  /*0cc0*/  FSETP.GEU.AND P0, PT, |R18|, 5.8789094863358348022e-39, PT ;  /* 0x004004021200780b */ /* 0x000fe20003f0e200 */
[----:B-1----:R-:W-:-:S08]  /*0cd0*/  DFMA R12, -R16, R18, 1 ;  /* 0x3ff00000100c742b */ /* 0x002fd00000000112 */
[----:B------:R-:W-:-:S08]  /*0ce0*/  DFMA R12, R12, R12, R12 ;  /* 0x0000000c0c0c722b */ /* 0x000fd0000000000c */
[----:B------:R-:W-:-:S08]  /*0cf0*/  DFMA R12, R18, R12, R18 ;  /* 0x0000000c120c722b */ /* 0x000fd00000000012 */
[----:B------:R-:W-:-:S08]  /*0d00*/  DFMA R20, -R16, R12, 1 ;  /* 0x3ff000001014742b */ /* 0x000fd0000000010c */
[----:B------:R-:W-:Y:S01]  /*0d10*/  DFMA R12, R12, R20, R12 ;  /* 0x000000140c0c722b */ /* 0x000fe2000000000c */
[----:B0-----:R-:W-:Y:S10]  /*0d20*/  @P0 BRA `(.L_x_17) ;  /* 0x0000000000180947 */ /* 0x001ff40003800000 */
[----:B------:R-:W-:Y:S02]  /*0d30*/  LOP3.LUT R20, R17, 0x7fffffff, RZ, 0xc0, !PT ;  /* 0x7fffffff11147812 */ /* 0x000fe400078ec0ff */
[----:B------:R-:W-:-:S03]  /*0d40*/  MOV R0, 0xd70 ;  /* 0x00000d7000007802 */ /* 0x000fc60000000f00 */
[----:B------:R-:W-:-:S07]  /*0d50*/  VIADD R20, R20, 0xfff00000 ;  /* 0xfff0000014147836 */ /* 0x000fce0000000000 */
[----:B------:R-:W-:Y:S05]  /*0d60*/  CALL.REL.NOINC `($__internal_0_$__cuda_sm20_dblrcp_rn_slowpath_v3) ;  /* 0x0000000800347944 */ /* 0x000fea0003c00000 */
[----:B------:R-:W-:Y:S02]  /*0d70*/  IMAD.MOV.U32 R12, RZ, RZ, R18 ;  /* 0x000000ffff0c7224 */ /* 0x000fe400078e0012 */
[----:B------:R-:W-:-:S07]  /*0d80*/  IMAD.MOV.U32 R13, RZ, RZ, R19 ;  /* 0x000000ffff0d7224 */ /* 0x000fce00078e0013 */
.L_x_17:
[----:B------:R-:W-:Y:S05]  /*0d90*/  BSYNC.RECONVERGENT B2 ;  /* 0x0000000000027941 */ /* 0x000fea0003800200 */
.L_x_16:
[----:B------:R-:W-:Y:S02]  /*0da0*/  R2UR UR22, R8 ;  /* 0x00000000081672ca */ /* 0x000fe400000e0000 */
[----:B------:R-:W-:Y:S02]  /*0db0*/  R2UR UR23, R9 ;  /* 0x00000000091772ca */ /* 0x000fe400000e0000 */
[----:B------:R-:W-:-:S05]  /*0dc0*/  IADD3 R14, P0, PT, R5, R14, RZ ;  /* 0x0000000e050e7210 */ /* 0x000fca0007f1e0ff */
[----:B------:R-:W-:-:S06]  /*0dd0*/  IMAD.X R15, R4, 0x1, R15, P0 ;  /* 0x00000001040f7824 */ /* 0x000fcc00000e060f */
        /* <DEDUP_REMOVED lines=16> */
.L_x_19:
[----:B------:R-:W-:Y:S05]  /*0ee0*/  BSYNC.RECONVERGENT B2 ;  /* 0x0000000000027941 */ /* 0x000fea0003800200 */
.L_x_18:
[----:B------:R-:W-:Y:S01]  /*0ef0*/  DADD R12, R18, R12 ;  /* 0x00000000120c7229 */ /* 0x000fe2000000000c */
[C---:B------:R-:W-:Y:S02]  /*0f00*/  R2UR UR22, R8.reuse ;  /* 0x00000000081672ca */ /* 0x040fe400000e0000 */
[C---:B------:R-:W-:Y:S02]  /*0f10*/  R2UR UR23, R9.reuse ;  /* 0x00000000091772ca */ /* 0x040fe400000e0000 */
[----:B------:R-:W-:Y:S01]  /*0f20*/  R2UR UR24, R8 ;  /* 0x00000000081872ca */ /* 0x000fe200000e0000 */
[----:B------:R-:W0:Y:S01]  /*0f30*/  F2F.F32.F64 R23, R12 ;  /* 0x0000000c00177310 */ /* 0x000e220000301000 */
[----:B------:R-:W-:Y:S02]  /*0f40*/  R2UR UR25, R9 ;  /* 0x00000000091972ca */ /* 0x000fe400000e0000 */
[C---:B------:R-:W-:Y:S02]  /*0f50*/  IADD3 R6, P0, PT, R5.reuse, R6, RZ ;  /* 0x0000000605067210 */ /* 0x040fe40007f1e0ff */
[----:B------:R-:W-:-:S03]  /*0f60*/  IADD3 R10, P1, PT, R5, R10, RZ ;  /* 0x0000000a050a7210 */ /* 0x000fc60007f3e0ff */
[C---:B------:R-:W-:Y:S02]  /*0f70*/  IMAD.X R7, R4.reuse, 0x1, R7, P0 ;  /* 0x0000000104077824 */ /* 0x040fe400000e0607 */
[----:B------:R-:W-:-:S03]  /*0f80*/  IMAD.X R11, R4, 0x1, R11, P1 ;  /* 0x00000001040b7824 */ /* 0x000fc600008e060b */
        /* <DEDUP_REMOVED lines=19> */
.L_x_21:
[----:B------:R-:W-:Y:S05]  /*10c0*/  BSYNC.RECONVERGENT B2 ;  /* 0x0000000000027941 */ /* 0x000fea0003800200 */
.L_x_20:
        /* <DEDUP_REMOVED lines=20> */
.L_x_23:
[----:B------:R-:W-:Y:S05]  /*1210*/  BSYNC.RECONVERGENT B2 ;  /* 0x0000000000027941 */ /* 0x000fea0003800200 */
.L_x_22:
        /* <DEDUP_REMOVED lines=29> */
.L_x_25:
[----:B------:R-:W-:Y:S05]  /*13f0*/  BSYNC.RECONVERGENT B2 ;  /* 0x0000000000027941 */ /* 0x000fea0003800200 */
.L_x_24:
        /* <DEDUP_REMOVED lines=20> */
.L_x_27:
[----:B------:R-:W-:Y:S05]  /*1540*/  BSYNC.RECONVERGENT B2 ;  /* 0x0000000000027941 */ /* 0x000fea0003800200 */
.L_x_26:
[----:B------:R-:W-:Y:S01]  /*1550*/  IADD3 R6, P0, PT, R5, R6, RZ ;  /* 0x0000000605067210 */ /* 0x000fe20007f1e0ff */
[----:B------:R-:W-:Y:S01]  /*1560*/  DADD R10, R18, R10 ;  /* 0x00000000120a7229 */ /* 0x000fe2000000000a */
[----:B------:R-:W-:Y:S02]  /*1570*/  R2UR UR22, R8 ;  /* 0x00000000081672ca */ /* 0x000fe400000e0000 */
[----:B------:R-:W-:Y:S01]  /*1580*/  R2UR UR23, R9 ;  /* 0x00000000091772ca */ /* 0x000fe200000e0000 */
[----:B------:R-:W-:Y:S01]  /*1590*/  IMAD.X R7, R4, 0x1, R7, P0 ;  /* 0x0000000104077824 */ /* 0x000fe200000e0607 */
[----:B------:R-:W-:-:S05]  /*15a0*/  IADD3 R2, P0, PT, R5, R2, RZ ;  /* 0x0000000205027210 */ /* 0x000fca0007f1e0ff */
[----:B------:R-:W-:Y:S01]  /*15b0*/  IMAD.X R3, R4, 0x1, R3, P0 ;  /* 0x0000000104037824 */ /* 0x000fe200000e0603 */
[----:B------:R-:W-:Y:S01]  /*15c0*/  ISETP.GE.U32.AND P0, PT, R2, UR20, PT ;  /* 0x0000001402007c0c */ /* 0x000fe2000bf06070 */
[----:B------:R-:W0:Y:S03]  /*15d0*/  F2F.F32.F64 R11, R10 ;  /* 0x0000000a000b7310 */ /* 0x000e260000301000 */
[----:B------:R-:W-:Y:S01]  /*15e0*/  ISETP.GE.AND.EX P0, PT, R3, UR21, PT, P0 ;  /* 0x0000001503007c0c */ /* 0x000fe2000bf06300 */
[----:B0-----:R2:W-:-:S12]  /*15f0*/  STG.E desc[UR22][R6.64], R11 ;  /* 0x0000000b06007986 */ /* 0x0015d8000c101916 */
[----:B------:R-:W-:Y:S05]  /*1600*/  @!P0 BRA `(.L_x_28) ;  /* 0xfffffff000b48947 */ /* 0x000fea000383ffff */
.L_x_1:
[----:B------:R-:W-:Y:S05]  /*1610*/  BSYNC.RECONVERGENT B0 ;  /* 0x0000000000007941 */ /* 0x000fea0003800200 */
.L_x_0:
[----:B------:R-:W-:Y:S06]  /*1620*/  BAR.SYNC.DEFER_BLOCKING 0x0 ;  /* 0x0000000000007b1d */ /* 0x000fec0000010000 */
[----:B------:R-:W-:Y:S05]  /*1630*/  EXIT ;  /* 0x000000000000794d */ /* 0x000fea0003800000 */
        .weak           $__internal_0_$__cuda_sm20_dblrcp_rn_slowpath_v3
        .type           $__internal_0_$__cuda_sm20_dblrcp_rn_slowpath_v3,@function
        .size           $__internal_0_$__cuda_sm20_dblrcp_rn_slowpath_v3,($__internal_1_$__cuda_sm20_div_u64 - $__internal_0_$__cuda_sm20_dblrcp_rn_slowpath_v3)
$__internal_0_$__cuda_sm20_dblrcp_rn_slowpath_v3:
[----:B------:R-:W-:Y:S01]  /*1640*/  DSETP.GTU.AND P0, PT, |R16|, +INF , PT ;  /* 0x7ff000001000742a */ /* 0x000fe20003f0c200 */
[----:B------:R-:W-:-:S13]  /*1650*/  BSSY.RECONVERGENT B1, `(.L_x_29) ;  /* 0x0000022000017945 */ /* 0x000fda0003800200 */
[----:B------:R-:W-:Y:S05]  /*1660*/  @P0 BRA `(.L_x_30) ;  /* 0x0000000000780947 */ /* 0x000fea0003800000 */
[----:B------:R-:W-:-:S05]  /*1670*/  LOP3.LUT R21, R17, 0x7fffffff, RZ, 0xc0, !PT ;  /* 0x7fffffff11157812 */ /* 0x000fca00078ec0ff */
[----:B------:R-:W-:-:S05]  /*1680*/  VIADD R18, R21, 0xffffffff ;  /* 0xffffffff15127836 */ /* 0x000fca0000000000 */
[----:B------:R-:W-:-:S13]  /*1690*/  ISETP.GE.U32.AND P0, PT, R18, 0x7fefffff, PT ;  /* 0x7fefffff1200780c */ /* 0x000fda0003f06070 */
[----:B------:R-:W-:Y:S01]  /*16a0*/  @P0 LOP3.LUT R19, R17, 0x7ff00000, RZ, 0x3c, !PT ;  /* 0x7ff0000011130812 */ /* 0x000fe200078e3cff */
[----:B------:R-:W-:Y:S01]  /*16b0*/  @P0 IMAD.MOV.U32 R18, RZ, RZ, RZ ;  /* 0x000000ffff120224 */ /* 0x000fe200078e00ff */
[----:B------:R-:W-:Y:S06]  /*16c0*/  @P0 BRA `(.L_x_31) ;  /* 0x0000000000680947 */ /* 0x000fec0003800000 */
[----:B------:R-:W-:-:S13]  /*16d0*/  ISETP.GE.U32.AND P0, PT, R21, 0x1000001, PT ;  /* 0x010000011500780c */ /* 0x000fda0003f06070 */
[----:B------:R-:W-:Y:S05]  /*16e0*/  @!P0 BRA `(.L_x_32) ;  /* 0x0000000000348947 */ /* 0x000fea0003800000 */
[----:B------:R-:W-:Y:S02]  /*16f0*/  VIADD R19, R17, 0xc0200000 ;  /* 0xc020000011137836 */ /* 0x000fe40000000000 */
[----:B------:R-:W-:Y:S02]  /*1700*/  IMAD.MOV.U32 R18, RZ, RZ, R16 ;  /* 0x000000ffff127224 */ /* 0x000fe400078e0010 */
[----:B------:R-:W0:Y:S04]  /*1710*/  MUFU.RCP64H R21, R19 ;  /* 0x0000001300157308 */ /* 0x000e280000001800 */
[----:B0-----:R-:W-:-:S08]  /*1720*/  DFMA R22, -R18, R20, 1 ;  /* 0x3ff000001216742b */ /* 0x001fd00000000114 */
[----:B------:R-:W-:-:S08]  /*1730*/  DFMA R22, R22, R22, R22 ;  /* 0x000000161616722b */ /* 0x000fd00000000016 */
[----:B------:R-:W-:-:S08]  /*1740*/  DFMA R22, R20, R22, R20 ;  /* 0x000000161416722b */ /* 0x000fd00000000014 */
[----:B------:R-:W-:-:S08]  /*1750*/  DFMA R20, -R18, R22, 1 ;  /* 0x3ff000001214742b */ /* 0x000fd00000000116 */
[----:B------:R-:W-:-:S08]  /*1760*/  DFMA R20, R22, R20, R22 ;  /* 0x000000141614722b */ /* 0x000fd00000000016 */
[----:B------:R-:W-:-:S08]  /*1770*/  DMUL R20, R20, 2.2250738585072013831e-308 ;  /* 0x0010000014147828 */ /* 0x000fd00000000000 */
[----:B------:R-:W-:-:S08]  /*1780*/  DFMA R16, -R16, R20, 1 ;  /* 0x3ff000001010742b */ /* 0x000fd00000000114 */
[----:B------:R-:W-:-:S08]  /*1790*/  DFMA R16, R16, R16, R16 ;  /* 0x000000101010722b */ /* 0x000fd00000000010 */
[----:B------:R-:W-:Y:S01]  /*17a0*/  DFMA R18, R20, R16, R20 ;  /* 0x000000101412722b */ /* 0x000fe20000000014 */
[----:B------:R-:W-:Y:S10]  /*17b0*/  BRA `(.L_x_31) ;  /* 0x00000000002c7947 */ /* 0x000ff40003800000 */
.L_x_32:
[----:B------:R-:W-:-:S06]  /*17c0*/  DMUL R16, R16, 8.11296384146066816958e+31 ;  /* 0x4690000010107828 */ /* 0x000fcc0000000000 */
[----:B------:R-:W0:Y:S02]  /*17d0*/  MUFU.RCP64H R21, R17 ;  /* 0x0000001100157308 */ /* 0x000e240000001800 */
[----:B0-----:R-:W-:-:S08]  /*17e0*/  DFMA R18, -R16, R20, 1 ;  /* 0x3ff000001012742b */ /* 0x001fd00000000114 */
[----:B------:R-:W-:-:S08]  /*17f0*/  DFMA R18, R18, R18, R18 ;  /* 0x000000121212722b */ /* 0x000fd00000000012 */
[----:B------:R-:W-:-:S08]  /*1800*/  DFMA R18, R20, R18, R20 ;  /* 0x000000121412722b */ /* 0x000fd00000000014 */
[----:B------:R-:W-:-:S08]  /*1810*/  DFMA R20, -R16, R18, 1 ;  /* 0x3ff000001014742b */ /* 0x000fd00000000112 */
[----:B------:R-:W-:-:S08]  /*1820*/  DFMA R18, R18, R20, R18 ;  /* 0x000000141212722b */ /* 0x000fd00000000012 */
[----:B------:R-:W-:Y:S01]  /*1830*/  DMUL R18, R18, 8.11296384146066816958e+31 ;  /* 0x4690000012127828 */ /* 0x000fe20000000000 */
[----:B------:R-:W-:Y:S10]  /*1840*/  BRA `(.L_x_31) ;  /* 0x0000000000087947 */ /* 0x000ff40003800000 */
.L_x_30:
[----:B------:R-:W-:Y:S01]  /*1850*/  LOP3.LUT R19, R17, 0x80000, RZ, 0xfc, !PT ;  /* 0x0008000011137812 */ /* 0x000fe200078efcff */
[----:B------:R-:W-:-:S07]  /*1860*/  IMAD.MOV.U32 R18, RZ, RZ, R16 ;  /* 0x000000ffff127224 */ /* 0x000fce00078e0010 */
.L_x_31:
[----:B------:R-:W-:Y:S05]  /*1870*/  BSYNC.RECONVERGENT B1 ;  /* 0x0000000000017941 */ /* 0x000fea0003800200 */
.L_x_29:
[----:B------:R-:W-:Y:S02]  /*1880*/  IMAD.MOV.U32 R16, RZ, RZ, R0 ;  /* 0x000000ffff107224 */ /* 0x000fe400078e0000 */
[----:B------:R-:W-:-:S04]  /*1890*/  IMAD.MOV.U32 R17, RZ, RZ, 0x0 ;  /* 0x00000000ff117424 */ /* 0x000fc800078e00ff */
[----:B------:R-:W-:Y:S05]  /*18a0*/  RET.REL.NODEC R16 `(_Z6VecAddPKfS0_Pfl) ;  /* 0xffffffe410d47950 */ /* 0x000fea0003c3ffff */
        .weak           $__internal_1_$__cuda_sm20_div_u64
        .type           $__internal_1_$__cuda_sm20_div_u64,@function
        .size           $__internal_1_$__cuda_sm20_div_u64,(.L_x_35 - $__internal_1_$__cuda_sm20_div_u64)
$__internal_1_$__cuda_sm20_div_u64:
[----:B------:R-:W-:Y:S02]  /*18b0*/  IMAD.MOV.U32 R14, RZ, RZ, R7 ;  /* 0x000000ffff0e7224 */ /* 0x000fe400078e0007 */
[----:B------:R-:W-:-:S04]  /*18c0*/  IMAD.MOV.U32 R15, RZ, RZ, RZ ;  /* 0x000000ffff0f7224 */ /* 0x000fc800078e00ff */
[----:B------:R-:W0:Y:S08]  /*18d0*/  I2F.U64.RP R6, R14 ;  /* 0x0000000e00067312 */ /* 0x000e300000309000 */
[----:B0-----:R-:W0:Y:S02]  /*18e0*/  MUFU.RCP R6, R6 ;  /* 0x0000000600067308 */ /* 0x001e240000001000 */
[----:B0-----:R-:W-:-:S06]  /*18f0*/  VIADD R8, R6, 0x1ffffffe ;  /* 0x1ffffffe06087836 */ /* 0x001fcc0000000000 */
[----:B------:R-:W0:Y:S02]  /*1900*/  F2I.U64.TRUNC R8, R8 ;  /* 0x0000000800087311 */ /* 0x000e24000020d800 */
[----:B0-----:R-:W-:-:S04]  /*1910*/  IMAD.WIDE.U32 R10, R8, R7, RZ ;  /* 0x00000007080a7225 */ /* 0x001fc800078e00ff */
[----:B------:R-:W-:Y:S01]  /*1920*/  IMAD R11, R9, R7, R11 ;  /* 0x00000007090b7224 */ /* 0x000fe200078e020b */
[----:B------:R-:W-:-:S05]  /*1930*/  IADD3 R17, P0, PT, RZ, -R10, RZ ;  /* 0x8000000aff117210 */ /* 0x000fca0007f1e0ff */
[----:B------:R-:W-:-:S04]  /*1940*/  IMAD.HI.U32 R10, R8, R17, RZ ;  /* 0x00000011080a7227 */ /* 0x000fc800078e00ff */
[----:B------:R-:W-:Y:S02]  /*1950*/  IMAD.X R19, RZ, RZ, ~R11, P0 ;  /* 0x000000ffff137224 */ /* 0x000fe400000e0e0b */
[----:B------:R-:W-:Y:S02]  /*1960*/  IMAD.MOV.U32 R11, RZ, RZ, R8 ;  /* 0x000000ffff0b7224 */ /* 0x000fe400078e0008 */
[-C--:B------:R-:W-:Y:S02]  /*1970*/  IMAD R15, R9, R19.reuse, RZ ;  /* 0x00000013090f7224 */ /* 0x080fe400078e02ff */
[----:B------:R-:W-:-:S04]  /*1980*/  IMAD.WIDE.U32 R10, P0, R8, R19, R10 ;  /* 0x00000013080a7225 */ /* 0x000fc8000780000a */
[----:B------:R-:W-:-:S04]  /*1990*/  IMAD.HI.U32 R19, R9, R19, RZ ;  /* 0x0000001309137227 */ /* 0x000fc800078e00ff */
[----:B------:R-:W-:-:S04]  /*19a0*/  IMAD.HI.U32 R10, P1, R9, R17, R10 ;  /* 0x00000011090a7227 */ /* 0x000fc8000782000a */
[----:B------:R-:W-:Y:S01]  /*19b0*/  IMAD.X R6, R19, 0x1, R9, P0 ;  /* 0x0000000113067824 */ /* 0x000fe200000e0609 */
[----:B------:R-:W-:-:S04]  /*19c0*/  IADD3 R11, P2, PT, R15, R10, RZ ;  /* 0x0000000a0f0b7210 */ /* 0x000fc80007f5e0ff */
[----:B------:R-:W-:Y:S01]  /*19d0*/  IADD3.X R15, PT, PT, RZ, RZ, R6, P2, P1 ;  /* 0x000000ffff0f7210 */ /* 0x000fe200017e2406 */
[----:B------:R-:W-:-:S03]  /*19e0*/  IMAD.WIDE.U32 R8, R11, R7, RZ ;  /* 0x000000070b087225 */ /* 0x000fc600078e00ff */
[----:B------:R-:W-:Y:S01]  /*19f0*/  IADD3 R17, P0, PT, RZ, -R8, RZ ;  /* 0x80000008ff117210 */ /* 0x000fe20007f1e0ff */
[----:B------:R-:W-:Y:S02]  /*1a00*/  IMAD R8, R15, R7, R9 ;  /* 0x000000070f087224 */ /* 0x000fe400078e0209 */
[----:B------:R-:W-:Y:S02]  /*1a10*/  IMAD.MOV.U32 R9, RZ, RZ, RZ ;  /* 0x000000ffff097224 */ /* 0x000fe400078e00ff */
[----:B------:R-:W-:-:S04]  /*1a20*/  IMAD.HI.U32 R10, R11, R17, RZ ;  /* 0x000000110b0a7227 */ /* 0x000fc800078e00ff */
[----:B------:R-:W-:-:S04]  /*1a30*/  IMAD.X R8, RZ, RZ, ~R8, P0 ;  /* 0x000000ffff087224 */ /* 0x000fc800000e0e08 */
[----:B------:R-:W-:-:S04]  /*1a40*/  IMAD.WIDE.U32 R10, P0, R11, R8, R10 ;  /* 0x000000080b0a7225 */ /* 0x000fc8000780000a */
[C---:B------:R-:W-:Y:S02]  /*1a50*/  IMAD R6, R15.reuse, R8, RZ ;  /* 0x000000080f067224 */ /* 0x040fe400078e02ff */
[----:B------:R-:W-:-:S04]  /*1a60*/  IMAD.HI.U32 R11, P1, R15, R17, R10 ;  /* 0x000000110f0b7227 */ /* 0x000fc8000782000a */
[----:B------:R-:W-:Y:S01]  /*1a70*/  IMAD.HI.U32 R8, R15, R8, RZ ;  /* 0x000000080f087227 */ /* 0x000fe200078e00ff */
[----:B------:R-:W-:-:S03]  /*1a80*/  IADD3 R11, P2, PT, R6, R11, RZ ;  /* 0x0000000b060b7210 */ /* 0x000fc60007f5e0ff */
[----:B------:R-:W-:Y:S02]  /*1a90*/  IMAD.X R15, R8, 0x1, R15, P0 ;  /* 0x00000001080f7824 */ /* 0x000fe400000e060f */
[----:B------:R-:W-:-:S03]  /*1aa0*/  IMAD.HI.U32 R8, R11, R0, RZ ;  /* 0x000000000b087227 */ /* 0x000fc600078e00ff */
[----:B------:R-:W-:Y:S01]  /*1ab0*/  IADD3.X R15, PT, PT, RZ, RZ, R15, P2, P1 ;  /* 0x000000ffff0f7210 */ /* 0x000fe200017e240f */
[----:B------:R-:W-:-:S04]  /*1ac0*/  IMAD.WIDE.U32 R8, R11, R5, R8 ;  /* 0x000000050b087225 */ /* 0x000fc800078e0008 */
[C---:B------:R-:W-:Y:S02]  /*1ad0*/  IMAD R11, R15.reuse, R5, RZ ;  /* 0x000000050f0b7224 */ /* 0x040fe400078e02ff */
[----:B------:R-:W-:-:S04]  /*1ae0*/  IMAD.HI.U32 R8, P0, R15, R0, R8 ;  /* 0x000000000f087227 */ /* 0x000fc80007800008 */
[----:B------:R-:W-:Y:S01]  /*1af0*/  IMAD.HI.U32 R6, R15, R5, RZ ;  /* 0x000000050f067227 */ /* 0x000fe200078e00ff */
[----:B------:R-:W-:-:S03]  /*1b00*/  IADD3 R10, P1, PT, R11, R8, RZ ;  /* 0x000000080b0a7210 */ /* 0x000fc60007f3e0ff */
[----:B------:R-:W-:Y:S02]  /*1b10*/  IMAD.X R6, RZ, RZ, R6, P0 ;  /* 0x000000ffff067224 */ /* 0x000fe400000e0606 */
[----:B------:R-:W-:-:S04]  /*1b20*/  IMAD.WIDE.U32 R8, R10, R7, RZ ;  /* 0x000000070a087225 */ /* 0x000fc800078e00ff */
[----:B------:R-:W-:Y:S01]  /*1b30*/  IMAD.X R6, RZ, RZ, R6, P1 ;  /* 0x000000ffff067224 */ /* 0x000fe200008e0606 */
[----:B------:R-:W-:-:S03]  /*1b40*/  IADD3 R14, P0, PT, -R8, R0, RZ ;  /* 0x00000000080e7210 */ /* 0x000fc60007f1e1ff */
[----:B------:R-:W-:Y:S01]  /*1b50*/  IMAD R12, R6, R7, R9 ;  /* 0x00000007060c7224 */ /* 0x000fe200078e0209 */
[----:B------:R-:W-:-:S03]  /*1b60*/  IADD3 R0, P1, PT, -R7, R14, RZ ;  /* 0x0000000e07007210 */ /* 0x000fc60007f3e1ff */
[----:B------:R-:W-:Y:S01]  /*1b70*/  IMAD.X R11, R5, 0x1, ~R12, P0 ;  /* 0x00000001050b7824 */ /* 0x000fe200000e0e0c */
[----:B------:R-:W-:Y:S02]  /*1b80*/  ISETP.GE.U32.AND P0, PT, R14, R7, PT ;  /* 0x000000070e00720c */ /* 0x000fe40003f06070 */
[----:B------:R-:W-:Y:S02]  /*1b90*/  IADD3 R5, P2, PT, R10, 0x1, RZ ;  /* 0x000000010a057810 */ /* 0x000fe40007f5e0ff */
[C---:B------:R-:W-:Y:S02]  /*1ba0*/  ISETP.GE.U32.AND.EX P0, PT, R11.reuse, RZ, PT, P0 ;  /* 0x000000ff0b00720c */ /* 0x040fe40003f06100 */
[----:B------:R-:W-:Y:S01]  /*1bb0*/  IADD3.X R8, PT, PT, R11, -0x1, RZ, P1, !PT ;  /* 0xffffffff0b087810 */ /* 0x000fe20000ffe4ff */
[----:B------:R-:W-:Y:S01]  /*1bc0*/  IMAD.X R9, RZ, RZ, R6, P2 ;  /* 0x000000ffff097224 */ /* 0x000fe200010e0606 */
[----:B------:R-:W-:Y:S02]  /*1bd0*/  SEL R0, R0, R14, P0 ;  /* 0x0000000e00007207 */ /* 0x000fe40000000000 */
[----:B------:R-:W-:-:S02]  /*1be0*/  SEL R5, R5, R10, P0 ;  /* 0x0000000a05057207 */ /* 0x000fc40000000000 */
[----:B------:R-:W-:Y:S02]  /*1bf0*/  SEL R8, R8, R11, P0 ;  /* 0x0000000b08087207 */ /* 0x000fe40000000000 */
[----:B------:R-:W-:Y:S02]  /*1c00*/  SEL R6, R9, R6, P0 ;  /* 0x0000000609067207 */ /* 0x000fe40000000000 */
[----:B------:R-:W-:Y:S02]  /*1c10*/  ISETP.GE.U32.AND P0, PT, R0, R7, PT ;  /* 0x000000070000720c */ /* 0x000fe40003f06070 */
[----:B------:R-:W-:Y:S02]  /*1c20*/  IADD3 R0, P2, PT, R5, 0x1, RZ ;  /* 0x0000000105007810 */ /* 0x000fe40007f5e0ff */
[----:B------:R-:W-:Y:S02]  /*1c30*/  ISETP.GE.U32.AND.EX P0, PT, R8, RZ, PT, P0 ;  /* 0x000000ff0800720c */ /* 0x000fe40003f06100 */
[----:B------:R-:W-:Y:S01]  /*1c40*/  ISETP.NE.U32.AND P1, PT, R7, RZ, PT ;  /* 0x000000ff0700720c */ /* 0x000fe20003f25070 */
[----:B------:R-:W-:Y:S01]  /*1c50*/  IMAD.X R9, RZ, RZ, R6, P2 ;  /* 0x000000ffff097224 */ /* 0x000fe200010e0606 */
[----:B------:R-:W-:Y:S01]  /*1c60*/  SEL R0, R0, R5, P0 ;  /* 0x0000000500007207 */ /* 0x000fe20000000000 */
[----:B------:R-:W-:Y:S01]  /*1c70*/  IMAD.MOV.U32 R5, RZ, RZ, 0x0 ;  /* 0x00000000ff057424 */ /* 0x000fe200078e00ff */
[----:B------:R-:W-:-:S02]  /*1c80*/  ISETP.NE.AND.EX P1, PT, RZ, RZ, PT, P1 ;  /* 0x000000ffff00720c */ /* 0x000fc40003f25310 */
[----:B------:R-:W-:Y:S02]  /*1c90*/  SEL R9, R9, R6, P0 ;  /* 0x0000000609097207 */ /* 0x000fe40000000000 */
[----:B------:R-:W-:Y:S02]  /*1ca0*/  SEL R0, R0, 0xffffffff, P1 ;  /* 0xffffffff00007807 */ /* 0x000fe40000800000 */
[----:B------:R-:W-:Y:S01]  /*1cb0*/  SEL R9, R9, 0xffffffff, P1 ;  /* 0xffffffff09097807 */ /* 0x000fe20000800000 */
[----:B------:R-:W-:Y:S06]  /*1cc0*/  RET.REL.NODEC R4 `(_Z6VecAddPKfS0_Pfl) ;  /* 0xffffffe004cc7950 */ /* 0x000fec0003c3ffff */
.L_x_33:
[----:B------:R-:W-:-:S00]  /*1cd0*/  BRA `(.L_x_33) ;  /* 0xfffffffc00fc7947 */ /* 0x000fc0000383ffff */
[----:B------:R-:W-:-:S00]  /*1ce0*/  NOP ;  /* 0x0000000000007918 */ /* 0x000fc00000000000 */
        /* <DEDUP_REMOVED lines=9> */
.L_x_35:


//--------------------- .nv.shared.reserved.0     --------------------------
	.section	.nv.shared.reserved.0,"aw",@nobits
	.weak		__nv_reservedSMEM_offset_0_alias
	.size		__nv_reservedSMEM_offset_0_alias, 0, 64
	.other		__nv_reservedSMEM_offset_0_alias,@"STO_CUDA_RESERVED_SHARED STV_DEFAULT"
__nv_reservedSMEM_offset_0_alias:
	.zero		0
	.zero		64


//--------------------- .nv.constant0._Z6VecAddPKfS0_Pfl --------------------------
	.section	.nv.constant0._Z6VecAddPKfS0_Pfl,"a",@progbits
	.sectionflags	@""
	.align	4
.nv.constant0._Z6VecAddPKfS0_Pfl:
	.zero		928


//--------------------- SYMBOLS --------------------------

	.type		.nv.reservedSmem.offset0,@object
	.size		.nv.reservedSmem.offset0,0x4
